//
// Generated by NVIDIA NVVM Compiler
//
// Compiler Build ID: CL-36424714
// Cuda compilation tools, release 13.0, V13.0.88
// Based on NVVM 20.0.0
//

.version 9.0
.target sm_100
.address_size 64

	// .globl	_Z3addP6float4S0_S0_
.extern .func  (.param .b32 func_retval0) vprintf
(
	.param .b64 vprintf_param_0,
	.param .b64 vprintf_param_1
)
;
.global .align 1 .b8 $str[20] = {97, 49, 58, 32, 37, 102, 44, 32, 37, 102, 44, 32, 37, 102, 44, 32, 37, 102, 10};
.global .align 1 .b8 $str$1[20] = {97, 50, 58, 32, 37, 102, 44, 32, 37, 102, 44, 32, 37, 102, 44, 32, 37, 102, 10};
.global .align 1 .b8 $str$2[19] = {114, 58, 32, 37, 102, 44, 32, 37, 102, 44, 32, 37, 102, 44, 32, 37, 102, 10};

.visible .entry _Z3addP6float4S0_S0_(
	.param .u64 .ptr .align 1 _Z3addP6float4S0_S0__param_0,
	.param .u64 .ptr .align 1 _Z3addP6float4S0_S0__param_1,
	.param .u64 .ptr .align 1 _Z3addP6float4S0_S0__param_2
)
{
	.local .align 16 .b8 	__local_depot0[32];
	.reg .b64 	%SP;
	.reg .b64 	%SPL;
	.reg .pred 	%p<2>;
	.reg .b32 	%r<11>;
	.reg .b32 	%f<13>;
	.reg .b64 	%rd<20>;
	.reg .b64 	%fd<13>;

	mov.u64 	%SPL, __local_depot0;
	cvta.local.u64 	%SP, %SPL;
	ld.param.u64 	%rd2, [_Z3addP6float4S0_S0__param_1];
	ld.param.u64 	%rd3, [_Z3addP6float4S0_S0__param_2];
	mov.u32 	%r2, %ctaid.x;
	mov.u32 	%r3, %ntid.x;
	mov.u32 	%r4, %tid.x;
	mad.lo.s32 	%r1, %r2, %r3, %r4;
	setp.gt.s32 	%p1, %r1, 3;
	@%p1 bra 	$L__BB0_2;
	ld.param.u64 	%rd19, [_Z3addP6float4S0_S0__param_0];
	add.u64 	%rd4, %SP, 0;
	add.u64 	%rd5, %SPL, 0;
	cvta.to.global.u64 	%rd6, %rd19;
	cvta.to.global.u64 	%rd7, %rd2;
	cvta.to.global.u64 	%rd8, %rd3;
	mul.wide.s32 	%rd9, %r1, 16;
	add.s64 	%rd10, %rd6, %rd9;
	ld.global.v4.f32 	{%f1, %f2, %f3, %f4}, [%rd10];
	add.s64 	%rd11, %rd7, %rd9;
	ld.global.v4.f32 	{%f5, %f6, %f7, %f8}, [%rd11];
	cvt.f64.f32 	%fd1, %f1;
	cvt.f64.f32 	%fd2, %f2;
	cvt.f64.f32 	%fd3, %f3;
	cvt.f64.f32 	%fd4, %f4;
	st.local.v2.f64 	[%rd5], {%fd1, %fd2};
	st.local.v2.f64 	[%rd5+16], {%fd3, %fd4};
	mov.u64 	%rd12, $str;
	cvta.global.u64 	%rd13, %rd12;
	{ // callseq 0, 0
	.param .b64 param0;
	st.param.b64 	[param0], %rd13;
	.param .b64 param1;
	st.param.b64 	[param1], %rd4;
	.param .b32 retval0;
	call.uni (retval0), 
	vprintf, 
	(
	param0, 
	param1
	);
	ld.param.b32 	%r5, [retval0];
	} // callseq 0
	cvt.f64.f32 	%fd5, %f5;
	cvt.f64.f32 	%fd6, %f6;
	cvt.f64.f32 	%fd7, %f7;
	cvt.f64.f32 	%fd8, %f8;
	st.local.v2.f64 	[%rd5], {%fd5, %fd6};
	st.local.v2.f64 	[%rd5+16], {%fd7, %fd8};
	mov.u64 	%rd14, $str$1;
	cvta.global.u64 	%rd15, %rd14;
	{ // callseq 1, 0
	.param .b64 param0;
	st.param.b64 	[param0], %rd15;
	.param .b64 param1;
	st.param.b64 	[param1], %rd4;
	.param .b32 retval0;
	call.uni (retval0), 
	vprintf, 
	(
	param0, 
	param1
	);
	ld.param.b32 	%r7, [retval0];
	} // callseq 1
	add.f32 	%f9, %f1, %f5;
	add.f32 	%f10, %f2, %f6;
	add.f32 	%f11, %f3, %f7;
	add.f32 	%f12, %f4, %f8;
	cvt.f64.f32 	%fd9, %f9;
	cvt.f64.f32 	%fd10, %f10;
	cvt.f64.f32 	%fd11, %f11;
	cvt.f64.f32 	%fd12, %f12;
	st.local.v2.f64 	[%rd5], {%fd9, %fd10};
	st.local.v2.f64 	[%rd5+16], {%fd11, %fd12};
	mov.u64 	%rd16, $str$2;
	cvta.global.u64 	%rd17, %rd16;
	{ // callseq 2, 0
	.param .b64 param0;
	st.param.b64 	[param0], %rd17;
	.param .b64 param1;
	st.param.b64 	[param1], %rd4;
	.param .b32 retval0;
	call.uni (retval0), 
	vprintf, 
	(
	param0, 
	param1
	);
	ld.param.b32 	%r9, [retval0];
	} // callseq 2
	add.s64 	%rd18, %rd8, %rd9;
	st.global.v4.f32 	[%rd18], {%f9, %f10, %f11, %f12};
$L__BB0_2:
	ret;

}


// ===== COMPILED SASS (sm_100) =====

	.target	sm_100

	.elftype	@"ET_EXEC"


//--------------------- .note.nv.tkinfo           --------------------------
	.section	.note.nv.tkinfo,"",@"SHT_NOTE"
	.sectionflags	@"SHF_NOTE_NV_TKINFO"
	.tkinfo
        /*0018*/ 	.word	0x00000002
        /*0030*/ 	.string	""
        /*0030*/ 	.string	"ptxas"
        /*0030*/ 	.string	"Cuda compilation tools, release 13.0, V13.0.88"
        /*0030*/ 	.string	"Build cuda_13.0.r13.0/compiler.36424714_0"
        /*0030*/ 	.string	"-arch sm_100 -m 64 "



//--------------------- .note.nv.cuinfo           --------------------------
	.section	.note.nv.cuinfo,"",@"SHT_NOTE"
	.sectionflags	@"SHF_NOTE_NV_CUINFO"
        /*0018*/ 	.short	0x0002
        /*001a*/ 	.short	0x0064
        /*001c*/ 	.short	0x0082
	.zero		2


//--------------------- .nv.info                  --------------------------
	.section	.nv.info,"",@"SHT_CUDA_INFO"
	.align	4


	//----- nvinfo : EIATTR_REGCOUNT
	.align		4
        /*0000*/ 	.byte	0x04, 0x2f
        /*0002*/ 	.short	(.L_4 - .L_3)
	.align		4
.L_3:
        /*0004*/ 	.word	index@(_Z3addP6float4S0_S0_)
        /*0008*/ 	.word	0x00000020


	//----- nvinfo : EIATTR_FRAME_SIZE
	.align		4
.L_4:
        /*000c*/ 	.byte	0x04, 0x11
        /*000e*/ 	.short	(.L_6 - .L_5)
	.align		4
.L_5:
        /*0010*/ 	.word	index@(_Z3addP6float4S0_S0_)
        /*0014*/ 	.word	0x00000020


	//----- nvinfo : EIATTR_MIN_STACK_SIZE
	.align		4
.L_6:
        /*0018*/ 	.byte	0x04, 0x12
        /*001a*/ 	.short	(.L_8 - .L_7)
	.align		4
.L_7:
        /*001c*/ 	.word	index@(_Z3addP6float4S0_S0_)
        /*0020*/ 	.word	0x00000020
.L_8:


//--------------------- .nv.compat                --------------------------
	.section	.nv.compat,"",@"SHT_CUDA_COMPAT_INFO"
	.align	4
        /*0000*/ 	.byte	0x02, 0x09, 0x00, 0x00, 0x02, 0x02, 0x01, 0x00, 0x02, 0x05, 0x05, 0x00, 0x03, 0x07, 0x01, 0x01
        /*0010*/ 	.byte	0x02, 0x03, 0x00, 0x00, 0x02, 0x06, 0x01, 0x00, 0x04, 0x0b, 0x08, 0x00, 0x09, 0x00, 0x00, 0x00
        /*0020*/ 	.byte	0x00, 0x00, 0x00, 0x00


//--------------------- .nv.info._Z3addP6float4S0_S0_ --------------------------
	.section	.nv.info._Z3addP6float4S0_S0_,"",@"SHT_CUDA_INFO"
	.sectionflags	@""
	.align	4


	//----- nvinfo : EIATTR_CUDA_API_VERSION
	.align		4
        /*0000*/ 	.byte	0x04, 0x37
        /*0002*/ 	.short	(.L_10 - .L_9)
.L_9:
        /*0004*/ 	.word	0x00000082


	//----- nvinfo : EIATTR_KPARAM_INFO
	.align		4
.L_10:
        /*0008*/ 	.byte	0x04, 0x17
        /*000a*/ 	.short	(.L_12 - .L_11)
.L_11:
        /*000c*/ 	.word	0x00000000
        /*0010*/ 	.short	0x0002
        /*0012*/ 	.short	0x0010
        /*0014*/ 	.byte	0x00, 0xf5, 0x21, 0x00


	//----- nvinfo : EIATTR_KPARAM_INFO
	.align		4
.L_12:
        /*0018*/ 	.byte	0x04, 0x17
        /*001a*/ 	.short	(.L_14 - .L_13)
.L_13:
        /*001c*/ 	.word	0x00000000
        /*0020*/ 	.short	0x0001
        /*0022*/ 	.short	0x0008
        /*0024*/ 	.byte	0x00, 0xf5, 0x21, 0x00


	//----- nvinfo : EIATTR_KPARAM_INFO
	.align		4
.L_14:
        /*0028*/ 	.byte	0x04, 0x17
        /*002a*/ 	.short	(.L_16 - .L_15)
.L_15:
        /*002c*/ 	.word	0x00000000
        /*0030*/ 	.short	0x0000
        /*0032*/ 	.short	0x0000
        /*0034*/ 	.byte	0x00, 0xf5, 0x21, 0x00


	//----- nvinfo : EIATTR_SPARSE_MMA_MASK
	.align		4
.L_16:
        /*0038*/ 	.byte	0x03, 0x50
        /*003a*/ 	.short	0x0000


	//----- nvinfo : EIATTR_MAXREG_COUNT
	.align		4
        /*003c*/ 	.byte	0x03, 0x1b
        /*003e*/ 	.short	0x00ff


	//----- nvinfo : EIATTR_EXTERNS
	.align		4
        /*0040*/ 	.byte	0x04, 0x0f
        /*0042*/ 	.short	(.L_18 - .L_17)


	//   ....[0]....
	.align		4
.L_17:
        /*0044*/ 	.word	index@(vprintf)


	//----- nvinfo : EIATTR_MERCURY_ISA_VERSION
	.align		4
.L_18:
        /*0048*/ 	.byte	0x03, 0x5f
        /*004a*/ 	.short	0x0101


	//----- nvinfo : EIATTR_VRC_CTA_INIT_COUNT
	.align		4
        /*004c*/ 	.byte	0x02, 0x4a
	.zero		1
	.zero		1


	//----- nvinfo : EIATTR_SYSCALL_OFFSETS
	.align		4
        /*0050*/ 	.byte	0x04, 0x46
        /*0052*/ 	.short	(.L_20 - .L_19)


	//   ....[0]....
.L_19:
        /*0054*/ 	.word	0x00000210


	//   ....[1]....
        /*0058*/ 	.word	0x00000300


	//   ....[2]....
        /*005c*/ 	.word	0x00000420


	//----- nvinfo : EIATTR_EXIT_INSTR_OFFSETS
	.align		4
.L_20:
        /*0060*/ 	.byte	0x04, 0x1c
        /*0062*/ 	.short	(.L_22 - .L_21)


	//   ....[0]....
.L_21:
        /*0064*/ 	.word	0x000000b0


	//   ....[1]....
        /*0068*/ 	.word	0x00000460


	//----- nvinfo : EIATTR_CRS_STACK_SIZE
	.align		4
.L_22:
        /*006c*/ 	.byte	0x04, 0x1e
        /*006e*/ 	.short	(.L_24 - .L_23)
.L_23:
        /*0070*/ 	.word	0x00000000


	//----- nvinfo : EIATTR_CBANK_PARAM_SIZE
	.align		4
.L_24:
        /*0074*/ 	.byte	0x03, 0x19
        /*0076*/ 	.short	0x0018


	//----- nvinfo : EIATTR_PARAM_CBANK
	.align		4
        /*0078*/ 	.byte	0x04, 0x0a
        /*007a*/ 	.short	(.L_26 - .L_25)
	.align		4
.L_25:
        /*007c*/ 	.word	index@(.nv.constant0._Z3addP6float4S0_S0_)
        /*0080*/ 	.short	0x0380
        /*0082*/ 	.short	0x0018


	//----- nvinfo : EIATTR_SW_WAR
	.align		4
.L_26:
        /*0084*/ 	.byte	0x04, 0x36
        /*0086*/ 	.short	(.L_28 - .L_27)
.L_27:
        /*0088*/ 	.word	0x00000008
.L_28:


//--------------------- .nv.callgraph             --------------------------
	.section	.nv.callgraph,"",@"SHT_CUDA_CALLGRAPH"
	.align	4
	.sectionentsize	8
	.align		4
        /*0000*/ 	.word	0x00000000
	.align		4
        /*0004*/ 	.word	0xffffffff
	.align		4
        /*0008*/ 	.word	index@(_Z3addP6float4S0_S0_)
	.align		4
        /*000c*/ 	.word	index@(vprintf)
	.align		4
        /*0010*/ 	.word	0x00000000
	.align		4
        /*0014*/ 	.word	0xfffffffe
	.align		4
        /*0018*/ 	.word	0x00000000
	.align		4
        /*001c*/ 	.word	0xfffffffd
	.align		4
        /*0020*/ 	.word	0x00000000
	.align		4
        /*0024*/ 	.word	0xfffffffc


//--------------------- .nv.constant4             --------------------------
	.section	.nv.constant4,"a",@progbits
	.align	8
	.align		8
.nv.constant4:
        /*0000*/ 	.dword	vprintf
	.align		8
        /*0008*/ 	.dword	$str
	.align		8
        /*0010*/ 	.dword	$str$1
	.align		8
        /*0018*/ 	.dword	$str$2


//--------------------- .text._Z3addP6float4S0_S0_ --------------------------
	.section	.text._Z3addP6float4S0_S0_,"ax",@progbits
	.align	128
        .global         _Z3addP6float4S0_S0_
        .type           _Z3addP6float4S0_S0_,@function
        .size           _Z3addP6float4S0_S0_,(.L_x_4 - _Z3addP6float4S0_S0_)
        .other          _Z3addP6float4S0_S0_,@"STO_CUDA_ENTRY STV_DEFAULT"
_Z3addP6float4S0_S0_:
.text._Z3addP6float4S0_S0_:
[----:B------:R-:W0:Y:S01]  /*0000*/  LDC R1, c[0x0][0x37c] ;  /* 0x0000df00ff017b82 */ /* 0x000e220000000800 */
[----:B------:R-:W1:Y:S01]  /*0010*/  S2R R0, SR_TID.X ;  /* 0x0000000000007919 */ /* 0x000e620000002100 */
[----:B------:R-:W2:Y:S06]  /*0020*/  LDCU UR5, c[0x0][0x2fc] ;  /* 0x00005f80ff0577ac */ /* 0x000eac0008000800 */
[----:B------:R-:W1:Y:S01]  /*0030*/  S2UR UR6, SR_CTAID.X ;  /* 0x00000000000679c3 */ /* 0x000e620000002500 */
[----:B0-----:R-:W-:Y:S01]  /*0040*/  IADD3 R1, PT, PT, R1, -0x20, RZ ;  /* 0xffffffe001017810 */ /* 0x001fe20007ffe0ff */
[----:B------:R-:W0:Y:S06]  /*0050*/  LDCU UR4, c[0x0][0x2f8] ;  /* 0x00005f00ff0477ac */ /* 0x000e2c0008000800 */
[----:B------:R-:W1:Y:S01]  /*0060*/  LDC R23, c[0x0][0x360] ;  /* 0x0000d800ff177b82 */ /* 0x000e620000000800 */
[----:B0-----:R-:W-:-:S05]  /*0070*/  IADD3 R22, P1, PT, R1, UR4, RZ ;  /* 0x0000000401167c10 */ /* 0x001fca000ff3e0ff */
[----:B--2---:R-:W-:Y:S02]  /*0080*/  IMAD.X R2, RZ, RZ, UR5, P1 ;  /* 0x00000005ff027e24 */ /* 0x004fe400088e06ff */
[----:B-1----:R-:W-:-:S05]  /*0090*/  IMAD R23, R23, UR6, R0 ;  /* 0x0000000617177c24 */ /* 0x002fca000f8e0200 */
[----:B------:R-:W-:-:S13]  /*00a0*/  ISETP.GT.AND P0, PT, R23, 0x3, PT ;  /* 0x000000031700780c */ /* 0x000fda0003f04270 */
[----:B------:R-:W-:Y:S05]  /*00b0*/  @P0 EXIT ;  /* 0x000000000000094d */ /* 0x000fea0003800000 */
[----:B------:R-:W0:Y:S01]  /*00c0*/  LDC.64 R24, c[0x0][0x380] ;  /* 0x0000e000ff187b82 */ /* 0x000e220000000a00 */
[----:B------:R-:W1:Y:S07]  /*00d0*/  LDCU.64 UR36, c[0x0][0x358] ;  /* 0x00006b00ff2477ac */ /* 0x000e6e0008000a00 */
[----:B------:R-:W2:Y:S01]  /*00e0*/  LDC.64 R16, c[0x0][0x388] ;  /* 0x0000e200ff107b82 */ /* 0x000ea20000000a00 */
[----:B------:R-:W-:Y:S01]  /*00f0*/  MOV R28, 0x0 ;  /* 0x00000000001c7802 */ /* 0x000fe20000000f00 */
[----:B------:R-:W3:Y:S01]  /*0100*/  LDCU.64 UR4, c[0x4][0x8] ;  /* 0x01000100ff0477ac */ /* 0x000ee20008000a00 */
[----:B0-----:R-:W-:-:S06]  /*0110*/  IMAD.WIDE R24, R23, 0x10, R24 ;  /* 0x0000001017187825 */ /* 0x001fcc00078e0218 */
[----:B-1----:R-:W4:Y:S01]  /*0120*/  LDG.E.128 R24, desc[UR36][R24.64] ;  /* 0x0000002418187981 */ /* 0x002f22000c1e1d00 */
[----:B--2---:R-:W-:-:S06]  /*0130*/  IMAD.WIDE R16, R23, 0x10, R16 ;  /* 0x0000001017107825 */ /* 0x004fcc00078e0210 */
[----:B------:R-:W5:Y:S01]  /*0140*/  LDG.E.128 R16, desc[UR36][R16.64] ;  /* 0x0000002410107981 */ /* 0x000f62000c1e1d00 */
[----:B------:R-:W0:Y:S01]  /*0150*/  LDC.64 R28, c[0x4][R28] ;  /* 0x010000001c1c7b82 */ /* 0x000e220000000a00 */
[----:B---3--:R-:W-:Y:S01]  /*0160*/  MOV R4, UR4 ;  /* 0x0000000400047c02 */ /* 0x008fe20008000f00 */
[----:B------:R-:W-:Y:S01]  /*0170*/  IMAD.U32 R5, RZ, RZ, UR5 ;  /* 0x00000005ff057e24 */ /* 0x000fe2000f8e00ff */
[----:B------:R-:W-:Y:S01]  /*0180*/  MOV R6, R22 ;  /* 0x0000001600067202 */ /* 0x000fe20000000f00 */
[----:B------:R-:W-:Y:S01]  /*0190*/  IMAD.MOV.U32 R7, RZ, RZ, R2 ;  /* 0x000000ffff077224 */ /* 0x000fe200078e0002 */
[----:B----4-:R-:W-:Y:S08]  /*01a0*/  F2F.F64.F32 R8, R24 ;  /* 0x0000001800087310 */ /* 0x010ff00000201800 */
[----:B------:R-:W1:Y:S08]  /*01b0*/  F2F.F64.F32 R10, R25 ;  /* 0x00000019000a7310 */ /* 0x000e700000201800 */
[----:B------:R-:W-:Y:S01]  /*01c0*/  F2F.F64.F32 R12, R26 ;  /* 0x0000001a000c7310 */ /* 0x000fe20000201800 */
[----:B-1----:R1:W-:Y:S07]  /*01d0*/  STL.128 [R1], R8 ;  /* 0x0000000801007387 */ /* 0x0023ee0000100c00 */
[----:B------:R-:W2:Y:S02]  /*01e0*/  F2F.F64.F32 R14, R27 ;  /* 0x0000001b000e7310 */ /* 0x000ea40000201800 */
[----:B0-2---:R1:W-:Y:S02]  /*01f0*/  STL.128 [R1+0x10], R12 ;  /* 0x0000100c01007387 */ /* 0x0053e40000100c00 */
[----:B------:R-:W-:-:S07]  /*0200*/  LEPC R20, `(.L_x_0) ;  /* 0x000000001014794e */ /* 0x000fce0000000000 */
[----:B-1---5:R-:W-:Y:S05]  /*0210*/  CALL.ABS.NOINC R28 ;  /* 0x000000001c007343 */ /* 0x022fea0003c00000 */
.L_x_0:
[----:B------:R-:W-:Y:S01]  /*0220*/  F2F.F64.F32 R8, R16 ;  /* 0x0000001000087310 */ /* 0x000fe20000201800 */
[----:B------:R-:W-:Y:S01]  /*0230*/  MOV R28, 0x0 ;  /* 0x00000000001c7802 */ /* 0x000fe20000000f00 */
[----:B------:R-:W0:Y:S01]  /*0240*/  LDCU.64 UR4, c[0x4][0x10] ;  /* 0x01000200ff0477ac */ /* 0x000e220008000a00 */
[----:B------:R-:W-:Y:S01]  /*0250*/  MOV R6, R22 ;  /* 0x0000001600067202 */ /* 0x000fe20000000f00 */
[----:B------:R-:W-:-:S04]  /*0260*/  IMAD.MOV.U32 R7, RZ, RZ, R2 ;  /* 0x000000ffff077224 */ /* 0x000fc800078e0002 */
[----:B------:R-:W1:Y:S08]  /*0270*/  F2F.F64.F32 R10, R17 ;  /* 0x00000011000a7310 */ /* 0x000e700000201800 */
[----:B------:R-:W-:Y:S01]  /*0280*/  F2F.F64.F32 R12, R18 ;  /* 0x00000012000c7310 */ /* 0x000fe20000201800 */
[----:B0-----:R-:W-:Y:S01]  /*0290*/  MOV R4, UR4 ;  /* 0x0000000400047c02 */ /* 0x001fe20008000f00 */
[----:B------:R-:W-:Y:S01]  /*02a0*/  IMAD.U32 R5, RZ, RZ, UR5 ;  /* 0x00000005ff057e24 */ /* 0x000fe2000f8e00ff */
[----:B-1----:R0:W-:Y:S05]  /*02b0*/  STL.128 [R1], R8 ;  /* 0x0000000801007387 */ /* 0x0021ea0000100c00 */
[----:B------:R-:W1:Y:S02]  /*02c0*/  F2F.F64.F32 R14, R19 ;  /* 0x00000013000e7310 */ /* 0x000e640000201800 */
[----:B-1----:R1:W-:Y:S01]  /*02d0*/  STL.128 [R1+0x10], R12 ;  /* 0x0000100c01007387 */ /* 0x0023e20000100c00 */
[----:B0-----:R1:W0:Y:S02]  /*02e0*/  LDC.64 R8, c[0x4][R28] ;  /* 0x010000001c087b82 */ /* 0x0012240000000a00 */
[----:B------:R-:W-:-:S07]  /*02f0*/  LEPC R20, `(.L_x_1) ;  /* 0x000000001014794e */ /* 0x000fce0000000000 */
[----:B01----:R-:W-:Y:S05]  /*0300*/  CALL.ABS.NOINC R8 ;  /* 0x0000000008007343 */ /* 0x003fea0003c00000 */
.L_x_1:
[----:B------:R-:W-:Y:S01]  /*0310*/  FADD R16, R24, R16 ;  /* 0x0000001018107221 */ /* 0x000fe20000000000 */
[----:B------:R-:W-:Y:S01]  /*0320*/  FADD R17, R25, R17 ;  /* 0x0000001119117221 */ /* 0x000fe20000000000 */
[----:B------:R-:W-:Y:S01]  /*0330*/  FADD R18, R26, R18 ;  /* 0x000000121a127221 */ /* 0x000fe20000000000 */
[----:B------:R-:W-:Y:S01]  /*0340*/  FADD R19, R27, R19 ;  /* 0x000000131b137221 */ /* 0x000fe20000000000 */
[----:B------:R-:W-:Y:S01]  /*0350*/  F2F.F64.F32 R8, R16 ;  /* 0x0000001000087310 */ /* 0x000fe20000201800 */
[----:B------:R-:W0:Y:S01]  /*0360*/  LDC.64 R28, c[0x4][R28] ;  /* 0x010000001c1c7b82 */ /* 0x000e220000000a00 */
[----:B------:R-:W1:Y:S01]  /*0370*/  LDCU.64 UR4, c[0x4][0x18] ;  /* 0x01000300ff0477ac */ /* 0x000e620008000a00 */
[----:B------:R-:W-:Y:S02]  /*0380*/  MOV R6, R22 ;  /* 0x0000001600067202 */ /* 0x000fe40000000f00 */
[----:B------:R-:W-:-:S03]  /*0390*/  MOV R7, R2 ;  /* 0x0000000200077202 */ /* 0x000fc60000000f00 */
[----:B------:R-:W2:Y:S08]  /*03a0*/  F2F.F64.F32 R10, R17 ;  /* 0x00000011000a7310 */ /* 0x000eb00000201800 */
[----:B------:R-:W-:Y:S01]  /*03b0*/  F2F.F64.F32 R12, R18 ;  /* 0x00000012000c7310 */ /* 0x000fe20000201800 */
[----:B-1----:R-:W-:Y:S01]  /*03c0*/  MOV R4, UR4 ;  /* 0x0000000400047c02 */ /* 0x002fe20008000f00 */
[----:B------:R-:W-:Y:S01]  /*03d0*/  IMAD.U32 R5, RZ, RZ, UR5 ;  /* 0x00000005ff057e24 */ /* 0x000fe2000f8e00ff */
[----:B--2---:R1:W-:Y:S05]  /*03e0*/  STL.128 [R1], R8 ;  /* 0x0000000801007387 */ /* 0x0043ea0000100c00 */
[----:B------:R-:W2:Y:S02]  /*03f0*/  F2F.F64.F32 R14, R19 ;  /* 0x00000013000e7310 */ /* 0x000ea40000201800 */
[----:B--2---:R1:W-:Y:S02]  /*0400*/  STL.128 [R1+0x10], R12 ;  /* 0x0000100c01007387 */ /* 0x0043e40000100c00 */
[----:B------:R-:W-:-:S07]  /*0410*/  LEPC R20, `(.L_x_2) ;  /* 0x000000001014794e */ /* 0x000fce0000000000 */
[----:B01----:R-:W-:Y:S05]  /*0420*/  CALL.ABS.NOINC R28 ;  /* 0x000000001c007343 */ /* 0x003fea0003c00000 */
.L_x_2:
[----:B------:R-:W0:Y:S02]  /*0430*/  LDC.64 R2, c[0x0][0x390] ;  /* 0x0000e400ff027b82 */ /* 0x000e240000000a00 */
[----:B0-----:R-:W-:-:S05]  /*0440*/  IMAD.WIDE R2, R23, 0x10, R2 ;  /* 0x0000001017027825 */ /* 0x001fca00078e0202 */
[----:B------:R-:W-:Y:S01]  /*0450*/  STG.E.128 desc[UR36][R2.64], R16 ;  /* 0x0000001002007986 */ /* 0x000fe2000c101d24 */
[----:B------:R-:W-:Y:S05]  /*0460*/  EXIT ;  /* 0x000000000000794d */ /* 0x000fea0003800000 */
.L_x_3:
[----:B------:R-:W-:-:S00]  /*0470*/  BRA `(.L_x_3) ;  /* 0xfffffffc00fc7947 */ /* 0x000fc0000383ffff */
[----:B------:R-:W-:-:S00]  /*0480*/  NOP ;  /* 0x0000000000007918 */ /* 0x000fc00000000000 */
[----:B------:R-:W-:-:S00]  /*0490*/  NOP ;  /* 0x0000000000007918 */ /* 0x000fc00000000000 */
[----:B------:R-:W-:-:S00]  /*04a0*/  NOP ;  /* 0x0000000000007918 */ /* 0x000fc00000000000 */
[----:B------:R-:W-:-:S00]  /*04b0*/  NOP ;  /* 0x0000000000007918 */ /* 0x000fc00000000000 */
[----:B------:R-:W-:-:S00]  /*04c0*/  NOP ;  /* 0x0000000000007918 */ /* 0x000fc00000000000 */
[----:B------:R-:W-:-:S00]  /*04d0*/  NOP ;  /* 0x0000000000007918 */ /* 0x000fc00000000000 */
[----:B------:R-:W-:-:S00]  /*04e0*/  NOP ;  /* 0x0000000000007918 */ /* 0x000fc00000000000 */
[----:B------:R-:W-:-:S00]  /*04f0*/  NOP ;  /* 0x0000000000007918 */ /* 0x000fc00000000000 */
.L_x_4:


//--------------------- .nv.global.init           --------------------------
	.section	.nv.global.init,"aw",@progbits
.nv.global.init:
	.type		$str$2,@object
	.size		$str$2,($str - $str$2)
$str$2:
        /*0000*/ 	.byte	0x72, 0x3a, 0x20, 0x25, 0x66, 0x2c, 0x20, 0x25, 0x66, 0x2c, 0x20, 0x25, 0x66, 0x2c, 0x20, 0x25
        /*0010*/ 	.byte	0x66, 0x0a, 0x00
	.type		$str,@object
	.size		$str,($str$1 - $str)
$str:
        /*0013*/ 	.byte	0x61, 0x31, 0x3a, 0x20, 0x25, 0x66, 0x2c, 0x20, 0x25, 0x66, 0x2c, 0x20, 0x25, 0x66, 0x2c, 0x20
        /*0023*/ 	.byte	0x25, 0x66, 0x0a, 0x00
	.type		$str$1,@object
	.size		$str$1,(.L_1 - $str$1)
$str$1:
        /*0027*/ 	.byte	0x61, 0x32, 0x3a, 0x20, 0x25, 0x66, 0x2c, 0x20, 0x25, 0x66, 0x2c, 0x20, 0x25, 0x66, 0x2c, 0x20
        /*0037*/ 	.byte	0x25, 0x66, 0x0a, 0x00
.L_1:


//--------------------- .nv.shared.reserved.0     --------------------------
	.section	.nv.shared.reserved.0,"aw",@nobits
	.weak		__nv_reservedSMEM_offset_0_alias
	.size		__nv_reservedSMEM_offset_0_alias, 0, 64
	.other		__nv_reservedSMEM_offset_0_alias,@"STO_CUDA_RESERVED_SHARED STV_DEFAULT"
__nv_reservedSMEM_offset_0_alias:
	.zero		0
	.zero		64


//--------------------- .nv.constant0._Z3addP6float4S0_S0_ --------------------------
	.section	.nv.constant0._Z3addP6float4S0_S0_,"a",@progbits
	.sectionflags	@""
	.align	4
.nv.constant0._Z3addP6float4S0_S0_:
	.zero		920


//--------------------- SYMBOLS --------------------------

	.type		.nv.reservedSmem.offset0,@object
	.size		.nv.reservedSmem.offset0,0x4
	.type		vprintf,@function
